//
// Generated by NVIDIA NVVM Compiler
//
// Compiler Build ID: CL-36424714
// Cuda compilation tools, release 13.0, V13.0.88
// Based on NVVM 20.0.0
//

.version 9.0
.target sm_100
.address_size 64

	// .globl	_Z10initializePc

.visible .entry _Z10initializePc(
	.param .u64 .ptr .align 1 _Z10initializePc_param_0
)
{
	.reg .b16 	%rs<5>;
	.reg .b64 	%rd<3>;

	ld.param.u64 	%rd1, [_Z10initializePc_param_0];
	cvta.to.global.u64 	%rd2, %rd1;
	mov.b16 	%rs1, 72;
	st.global.u8 	[%rd2], %rs1;
	mov.b16 	%rs2, 101;
	st.global.u8 	[%rd2+1], %rs2;
	mov.b16 	%rs3, 108;
	st.global.u8 	[%rd2+2], %rs3;
	st.global.u8 	[%rd2+3], %rs3;
	mov.b16 	%rs4, 111;
	st.global.u8 	[%rd2+4], %rs4;
	ret;

}


// ===== COMPILED SASS (sm_100) =====

	.target	sm_100

	.elftype	@"ET_EXEC"


//--------------------- .note.nv.tkinfo           --------------------------
	.section	.note.nv.tkinfo,"",@"SHT_NOTE"
	.sectionflags	@"SHF_NOTE_NV_TKINFO"
	.tkinfo
        /*0018*/ 	.word	0x00000002
        /*0030*/ 	.string	""
        /*0030*/ 	.string	"ptxas"
        /*0030*/ 	.string	"Cuda compilation tools, release 13.0, V13.0.88"
        /*0030*/ 	.string	"Build cuda_13.0.r13.0/compiler.36424714_0"
        /*0030*/ 	.string	"-arch sm_100 -m 64 "



//--------------------- .note.nv.cuinfo           --------------------------
	.section	.note.nv.cuinfo,"",@"SHT_NOTE"
	.sectionflags	@"SHF_NOTE_NV_CUINFO"
        /*0018*/ 	.short	0x0002
        /*001a*/ 	.short	0x0064
        /*001c*/ 	.short	0x0082
	.zero		2


//--------------------- .nv.info                  --------------------------
	.section	.nv.info,"",@"SHT_CUDA_INFO"
	.align	4


	//----- nvinfo : EIATTR_REGCOUNT
	.align		4
        /*0000*/ 	.byte	0x04, 0x2f
        /*0002*/ 	.short	(.L_1 - .L_0)
	.align		4
.L_0:
        /*0004*/ 	.word	index@(_Z10initializePc)
        /*0008*/ 	.word	0x00000009


	//----- nvinfo : EIATTR_FRAME_SIZE
	.align		4
.L_1:
        /*000c*/ 	.byte	0x04, 0x11
        /*000e*/ 	.short	(.L_3 - .L_2)
	.align		4
.L_2:
        /*0010*/ 	.word	index@(_Z10initializePc)
        /*0014*/ 	.word	0x00000000


	//----- nvinfo : EIATTR_MIN_STACK_SIZE
	.align		4
.L_3:
        /*0018*/ 	.byte	0x04, 0x12
        /*001a*/ 	.short	(.L_5 - .L_4)
	.align		4
.L_4:
        /*001c*/ 	.word	index@(_Z10initializePc)
        /*0020*/ 	.word	0x00000000
.L_5:


//--------------------- .nv.compat                --------------------------
	.section	.nv.compat,"",@"SHT_CUDA_COMPAT_INFO"
	.align	4
        /*0000*/ 	.byte	0x02, 0x09, 0x00, 0x00, 0x02, 0x02, 0x01, 0x00, 0x02, 0x05, 0x05, 0x00, 0x03, 0x07, 0x01, 0x01
        /*0010*/ 	.byte	0x02, 0x03, 0x00, 0x00, 0x02, 0x06, 0x01, 0x00, 0x04, 0x0b, 0x08, 0x00, 0x09, 0x00, 0x00, 0x00
        /*0020*/ 	.byte	0x00, 0x00, 0x00, 0x00


//--------------------- .nv.info._Z10initializePc --------------------------
	.section	.nv.info._Z10initializePc,"",@"SHT_CUDA_INFO"
	.sectionflags	@""
	.align	4


	//----- nvinfo : EIATTR_CUDA_API_VERSION
	.align		4
        /*0000*/ 	.byte	0x04, 0x37
        /*0002*/ 	.short	(.L_7 - .L_6)
.L_6:
        /*0004*/ 	.word	0x00000082


	//----- nvinfo : EIATTR_KPARAM_INFO
	.align		4
.L_7:
        /*0008*/ 	.byte	0x04, 0x17
        /*000a*/ 	.short	(.L_9 - .L_8)
.L_8:
        /*000c*/ 	.word	0x00000000
        /*0010*/ 	.short	0x0000
        /*0012*/ 	.short	0x0000
        /*0014*/ 	.byte	0x00, 0xf5, 0x21, 0x00


	//----- nvinfo : EIATTR_SPARSE_MMA_MASK
	.align		4
.L_9:
        /*0018*/ 	.byte	0x03, 0x50
        /*001a*/ 	.short	0x0000


	//----- nvinfo : EIATTR_MAXREG_COUNT
	.align		4
        /*001c*/ 	.byte	0x03, 0x1b
        /*001e*/ 	.short	0x00ff


	//----- nvinfo : EIATTR_MERCURY_ISA_VERSION
	.align		4
        /*0020*/ 	.byte	0x03, 0x5f
        /*0022*/ 	.short	0x0101


	//----- nvinfo : EIATTR_VRC_CTA_INIT_COUNT
	.align		4
        /*0024*/ 	.byte	0x02, 0x4a
	.zero		1
	.zero		1


	//----- nvinfo : EIATTR_EXIT_INSTR_OFFSETS
	.align		4
        /*0028*/ 	.byte	0x04, 0x1c
        /*002a*/ 	.short	(.L_11 - .L_10)


	//   ....[0]....
.L_10:
        /*002c*/ 	.word	0x000000c0


	//----- nvinfo : EIATTR_CBANK_PARAM_SIZE
	.align		4
.L_11:
        /*0030*/ 	.byte	0x03, 0x19
        /*0032*/ 	.short	0x0008


	//----- nvinfo : EIATTR_PARAM_CBANK
	.align		4
        /*0034*/ 	.byte	0x04, 0x0a
        /*0036*/ 	.short	(.L_13 - .L_12)
	.align		4
.L_12:
        /*0038*/ 	.word	index@(.nv.constant0._Z10initializePc)
        /*003c*/ 	.short	0x0380
        /*003e*/ 	.short	0x0008


	//----- nvinfo : EIATTR_SW_WAR
	.align		4
.L_13:
        /*0040*/ 	.byte	0x04, 0x36
        /*0042*/ 	.short	(.L_15 - .L_14)
.L_14:
        /*0044*/ 	.word	0x00000008
.L_15:


//--------------------- .nv.callgraph             --------------------------
	.section	.nv.callgraph,"",@"SHT_CUDA_CALLGRAPH"
	.align	4
	.sectionentsize	8
	.align		4
        /*0000*/ 	.word	0x00000000
	.align		4
        /*0004*/ 	.word	0xffffffff
	.align		4
        /*0008*/ 	.word	0x00000000
	.align		4
        /*000c*/ 	.word	0xfffffffe
	.align		4
        /*0010*/ 	.word	0x00000000
	.align		4
        /*0014*/ 	.word	0xfffffffd
	.align		4
        /*0018*/ 	.word	0x00000000
	.align		4
        /*001c*/ 	.word	0xfffffffc


//--------------------- .text._Z10initializePc    --------------------------
	.section	.text._Z10initializePc,"ax",@progbits
	.align	128
        .global         _Z10initializePc
        .type           _Z10initializePc,@function
        .size           _Z10initializePc,(.L_x_1 - _Z10initializePc)
        .other          _Z10initializePc,@"STO_CUDA_ENTRY STV_DEFAULT"
_Z10initializePc:
.text._Z10initializePc:
[----:B------:R-:W-:Y:S08]  /*0000*/  LDC R1, c[0x0][0x37c] ;  /* 0x0000df00ff017b82 */ /* 0x000ff00000000800 */
[----:B------:R-:W0:Y:S01]  /*0010*/  LDC.64 R2, c[0x0][0x380] ;  /* 0x0000e000ff027b82 */ /* 0x000e220000000a00 */
[----:B------:R-:W0:Y:S01]  /*0020*/  LDCU.64 UR4, c[0x0][0x358] ;  /* 0x00006b00ff0477ac */ /* 0x000e220008000a00 */
[----:B------:R-:W-:-:S02]  /*0030*/  HFMA2 R5, -RZ, RZ, 0, 6.4373016357421875e-06 ;  /* 0x0000006cff057431 */ /* 0x000fc400000001ff */
[----:B------:R-:W-:Y:S01]  /*0040*/  IMAD.MOV.U32 R0, RZ, RZ, 0x48 ;  /* 0x00000048ff007424 */ /* 0x000fe200078e00ff */
[----:B------:R-:W-:Y:S01]  /*0050*/  MOV R6, 0x6f ;  /* 0x0000006f00067802 */ /* 0x000fe20000000f00 */
[----:B------:R-:W-:-:S03]  /*0060*/  IMAD.MOV.U32 R4, RZ, RZ, 0x65 ;  /* 0x00000065ff047424 */ /* 0x000fc600078e00ff */
[----:B0-----:R-:W-:Y:S04]  /*0070*/  STG.E.U8 desc[UR4][R2.64], R0 ;  /* 0x0000000002007986 */ /* 0x001fe8000c101104 */
[----:B------:R-:W-:Y:S04]  /*0080*/  STG.E.U8 desc[UR4][R2.64+0x1], R4 ;  /* 0x0000010402007986 */ /* 0x000fe8000c101104 */
[----:B------:R-:W-:Y:S04]  /*0090*/  STG.E.U8 desc[UR4][R2.64+0x2], R5 ;  /* 0x0000020502007986 */ /* 0x000fe8000c101104 */
[----:B------:R-:W-:Y:S04]  /*00a0*/  STG.E.U8 desc[UR4][R2.64+0x3], R5 ;  /* 0x0000030502007986 */ /* 0x000fe8000c101104 */
[----:B------:R-:W-:Y:S01]  /*00b0*/  STG.E.U8 desc[UR4][R2.64+0x4], R6 ;  /* 0x0000040602007986 */ /* 0x000fe2000c101104 */
[----:B------:R-:W-:Y:S05]  /*00c0*/  EXIT ;  /* 0x000000000000794d */ /* 0x000fea0003800000 */
.L_x_0:
[----:B------:R-:W-:-:S00]  /*00d0*/  BRA `(.L_x_0) ;  /* 0xfffffffc00fc7947 */ /* 0x000fc0000383ffff */
[----:B------:R-:W-:-:S00]  /*00e0*/  NOP ;  /* 0x0000000000007918 */ /* 0x000fc00000000000 */
        /* <DEDUP_REMOVED lines=9> */
.L_x_1:


//--------------------- .nv.shared.reserved.0     --------------------------
	.section	.nv.shared.reserved.0,"aw",@nobits
	.weak		__nv_reservedSMEM_offset_0_alias
	.size		__nv_reservedSMEM_offset_0_alias, 0, 64
	.other		__nv_reservedSMEM_offset_0_alias,@"STO_CUDA_RESERVED_SHARED STV_DEFAULT"
__nv_reservedSMEM_offset_0_alias:
	.zero		0
	.zero		64


//--------------------- .nv.constant0._Z10initializePc --------------------------
	.section	.nv.constant0._Z10initializePc,"a",@progbits
	.sectionflags	@""
	.align	4
.nv.constant0._Z10initializePc:
	.zero		904


//--------------------- SYMBOLS --------------------------

	.type		.nv.reservedSmem.offset0,@object
	.size		.nv.reservedSmem.offset0,0x4
